//
// Generated by NVIDIA NVVM Compiler
//
// Compiler Build ID: CL-36424714
// Cuda compilation tools, release 13.0, V13.0.88
// Based on NVVM 20.0.0
//

.version 9.0
.target sm_100
.address_size 64

	// .globl	_Z11init_kernelPfi

.visible .entry _Z11init_kernelPfi(
	.param .u64 .ptr .align 1 _Z11init_kernelPfi_param_0,
	.param .u32 _Z11init_kernelPfi_param_1
)
{
	.reg .pred 	%p<2>;
	.reg .b32 	%r<6>;
	.reg .b32 	%f<2>;
	.reg .b64 	%rd<5>;

	ld.param.u64 	%rd1, [_Z11init_kernelPfi_param_0];
	ld.param.u32 	%r2, [_Z11init_kernelPfi_param_1];
	mov.u32 	%r3, %ctaid.x;
	mov.u32 	%r4, %ntid.x;
	mov.u32 	%r5, %tid.x;
	mad.lo.s32 	%r1, %r3, %r4, %r5;
	setp.ge.s32 	%p1, %r1, %r2;
	@%p1 bra 	$L__BB0_2;
	cvta.to.global.u64 	%rd2, %rd1;
	cvt.rn.f32.s32 	%f1, %r1;
	mul.wide.s32 	%rd3, %r1, 4;
	add.s64 	%rd4, %rd2, %rd3;
	st.global.f32 	[%rd4], %f1;
$L__BB0_2:
	ret;

}


// ===== COMPILED SASS (sm_100) =====

	.target	sm_100

	.elftype	@"ET_EXEC"


//--------------------- .note.nv.tkinfo           --------------------------
	.section	.note.nv.tkinfo,"",@"SHT_NOTE"
	.sectionflags	@"SHF_NOTE_NV_TKINFO"
	.tkinfo
        /*0018*/ 	.word	0x00000002
        /*0030*/ 	.string	""
        /*0030*/ 	.string	"ptxas"
        /*0030*/ 	.string	"Cuda compilation tools, release 13.0, V13.0.88"
        /*0030*/ 	.string	"Build cuda_13.0.r13.0/compiler.36424714_0"
        /*0030*/ 	.string	"-arch sm_100 -m 64 "



//--------------------- .note.nv.cuinfo           --------------------------
	.section	.note.nv.cuinfo,"",@"SHT_NOTE"
	.sectionflags	@"SHF_NOTE_NV_CUINFO"
        /*0018*/ 	.short	0x0002
        /*001a*/ 	.short	0x0064
        /*001c*/ 	.short	0x0082
	.zero		2


//--------------------- .nv.info                  --------------------------
	.section	.nv.info,"",@"SHT_CUDA_INFO"
	.align	4


	//----- nvinfo : EIATTR_REGCOUNT
	.align		4
        /*0000*/ 	.byte	0x04, 0x2f
        /*0002*/ 	.short	(.L_1 - .L_0)
	.align		4
.L_0:
        /*0004*/ 	.word	index@(_Z11init_kernelPfi)
        /*0008*/ 	.word	0x0000000a


	//----- nvinfo : EIATTR_FRAME_SIZE
	.align		4
.L_1:
        /*000c*/ 	.byte	0x04, 0x11
        /*000e*/ 	.short	(.L_3 - .L_2)
	.align		4
.L_2:
        /*0010*/ 	.word	index@(_Z11init_kernelPfi)
        /*0014*/ 	.word	0x00000000


	//----- nvinfo : EIATTR_MIN_STACK_SIZE
	.align		4
.L_3:
        /*0018*/ 	.byte	0x04, 0x12
        /*001a*/ 	.short	(.L_5 - .L_4)
	.align		4
.L_4:
        /*001c*/ 	.word	index@(_Z11init_kernelPfi)
        /*0020*/ 	.word	0x00000000
.L_5:


//--------------------- .nv.compat                --------------------------
	.section	.nv.compat,"",@"SHT_CUDA_COMPAT_INFO"
	.align	4
        /*0000*/ 	.byte	0x02, 0x09, 0x00, 0x00, 0x02, 0x02, 0x01, 0x00, 0x02, 0x05, 0x05, 0x00, 0x03, 0x07, 0x01, 0x01
        /*0010*/ 	.byte	0x02, 0x03, 0x00, 0x00, 0x02, 0x06, 0x01, 0x00, 0x04, 0x0b, 0x08, 0x00, 0x09, 0x00, 0x00, 0x00
        /*0020*/ 	.byte	0x00, 0x00, 0x00, 0x00


//--------------------- .nv.info._Z11init_kernelPfi --------------------------
	.section	.nv.info._Z11init_kernelPfi,"",@"SHT_CUDA_INFO"
	.sectionflags	@""
	.align	4


	//----- nvinfo : EIATTR_CUDA_API_VERSION
	.align		4
        /*0000*/ 	.byte	0x04, 0x37
        /*0002*/ 	.short	(.L_7 - .L_6)
.L_6:
        /*0004*/ 	.word	0x00000082


	//----- nvinfo : EIATTR_KPARAM_INFO
	.align		4
.L_7:
        /*0008*/ 	.byte	0x04, 0x17
        /*000a*/ 	.short	(.L_9 - .L_8)
.L_8:
        /*000c*/ 	.word	0x00000000
        /*0010*/ 	.short	0x0001
        /*0012*/ 	.short	0x0008
        /*0014*/ 	.byte	0x00, 0xf0, 0x11, 0x00


	//----- nvinfo : EIATTR_KPARAM_INFO
	.align		4
.L_9:
        /*0018*/ 	.byte	0x04, 0x17
        /*001a*/ 	.short	(.L_11 - .L_10)
.L_10:
        /*001c*/ 	.word	0x00000000
        /*0020*/ 	.short	0x0000
        /*0022*/ 	.short	0x0000
        /*0024*/ 	.byte	0x00, 0xf5, 0x21, 0x00


	//----- nvinfo : EIATTR_SPARSE_MMA_MASK
	.align		4
.L_11:
        /*0028*/ 	.byte	0x03, 0x50
        /*002a*/ 	.short	0x0000


	//----- nvinfo : EIATTR_MAXREG_COUNT
	.align		4
        /*002c*/ 	.byte	0x03, 0x1b
        /*002e*/ 	.short	0x00ff


	//----- nvinfo : EIATTR_MERCURY_ISA_VERSION
	.align		4
        /*0030*/ 	.byte	0x03, 0x5f
        /*0032*/ 	.short	0x0101


	//----- nvinfo : EIATTR_VRC_CTA_INIT_COUNT
	.align		4
        /*0034*/ 	.byte	0x02, 0x4a
	.zero		1
	.zero		1


	//----- nvinfo : EIATTR_EXIT_INSTR_OFFSETS
	.align		4
        /*0038*/ 	.byte	0x04, 0x1c
        /*003a*/ 	.short	(.L_13 - .L_12)


	//   ....[0]....
.L_12:
        /*003c*/ 	.word	0x00000070


	//   ....[1]....
        /*0040*/ 	.word	0x000000d0


	//----- nvinfo : EIATTR_CBANK_PARAM_SIZE
	.align		4
.L_13:
        /*0044*/ 	.byte	0x03, 0x19
        /*0046*/ 	.short	0x000c


	//----- nvinfo : EIATTR_PARAM_CBANK
	.align		4
        /*0048*/ 	.byte	0x04, 0x0a
        /*004a*/ 	.short	(.L_15 - .L_14)
	.align		4
.L_14:
        /*004c*/ 	.word	index@(.nv.constant0._Z11init_kernelPfi)
        /*0050*/ 	.short	0x0380
        /*0052*/ 	.short	0x000c


	//----- nvinfo : EIATTR_SW_WAR
	.align		4
.L_15:
        /*0054*/ 	.byte	0x04, 0x36
        /*0056*/ 	.short	(.L_17 - .L_16)
.L_16:
        /*0058*/ 	.word	0x00000008
.L_17:


//--------------------- .nv.callgraph             --------------------------
	.section	.nv.callgraph,"",@"SHT_CUDA_CALLGRAPH"
	.align	4
	.sectionentsize	8
	.align		4
        /*0000*/ 	.word	0x00000000
	.align		4
        /*0004*/ 	.word	0xffffffff
	.align		4
        /*0008*/ 	.word	0x00000000
	.align		4
        /*000c*/ 	.word	0xfffffffe
	.align		4
        /*0010*/ 	.word	0x00000000
	.align		4
        /*0014*/ 	.word	0xfffffffd
	.align		4
        /*0018*/ 	.word	0x00000000
	.align		4
        /*001c*/ 	.word	0xfffffffc


//--------------------- .text._Z11init_kernelPfi  --------------------------
	.section	.text._Z11init_kernelPfi,"ax",@progbits
	.align	128
        .global         _Z11init_kernelPfi
        .type           _Z11init_kernelPfi,@function
        .size           _Z11init_kernelPfi,(.L_x_1 - _Z11init_kernelPfi)
        .other          _Z11init_kernelPfi,@"STO_CUDA_ENTRY STV_DEFAULT"
_Z11init_kernelPfi:
.text._Z11init_kernelPfi:
[----:B------:R-:W-:Y:S01]  /*0000*/  LDC R1, c[0x0][0x37c] ;  /* 0x0000df00ff017b82 */ /* 0x000fe20000000800 */
[----:B------:R-:W0:Y:S07]  /*0010*/  S2R R0, SR_TID.X ;  /* 0x0000000000007919 */ /* 0x000e2e0000002100 */
[----:B------:R-:W0:Y:S01]  /*0020*/  S2UR UR4, SR_CTAID.X ;  /* 0x00000000000479c3 */ /* 0x000e220000002500 */
[----:B------:R-:W1:Y:S07]  /*0030*/  LDCU UR5, c[0x0][0x388] ;  /* 0x00007100ff0577ac */ /* 0x000e6e0008000800 */
[----:B------:R-:W0:Y:S02]  /*0040*/  LDC R5, c[0x0][0x360] ;  /* 0x0000d800ff057b82 */ /* 0x000e240000000800 */
[----:B0-----:R-:W-:-:S05]  /*0050*/  IMAD R5, R5, UR4, R0 ;  /* 0x0000000405057c24 */ /* 0x001fca000f8e0200 */
[----:B-1----:R-:W-:-:S13]  /*0060*/  ISETP.GE.AND P0, PT, R5, UR5, PT ;  /* 0x0000000505007c0c */ /* 0x002fda000bf06270 */
[----:B------:R-:W-:Y:S05]  /*0070*/  @P0 EXIT ;  /* 0x000000000000094d */ /* 0x000fea0003800000 */
[----:B------:R-:W0:Y:S01]  /*0080*/  LDC.64 R2, c[0x0][0x380] ;  /* 0x0000e000ff027b82 */ /* 0x000e220000000a00 */
[----:B------:R-:W1:Y:S01]  /*0090*/  LDCU.64 UR4, c[0x0][0x358] ;  /* 0x00006b00ff0477ac */ /* 0x000e620008000a00 */
[----:B------:R-:W-:Y:S01]  /*00a0*/  I2FP.F32.S32 R7, R5 ;  /* 0x0000000500077245 */ /* 0x000fe20000201400 */
[----:B0-----:R-:W-:-:S05]  /*00b0*/  IMAD.WIDE R2, R5, 0x4, R2 ;  /* 0x0000000405027825 */ /* 0x001fca00078e0202 */
[----:B-1----:R-:W-:Y:S01]  /*00c0*/  STG.E desc[UR4][R2.64], R7 ;  /* 0x0000000702007986 */ /* 0x002fe2000c101904 */
[----:B------:R-:W-:Y:S05]  /*00d0*/  EXIT ;  /* 0x000000000000794d */ /* 0x000fea0003800000 */
.L_x_0:
[----:B------:R-:W-:-:S00]  /*00e0*/  BRA `(.L_x_0) ;  /* 0xfffffffc00fc7947 */ /* 0x000fc0000383ffff */
[----:B------:R-:W-:-:S00]  /*00f0*/  NOP ;  /* 0x0000000000007918 */ /* 0x000fc00000000000 */
        /* <DEDUP_REMOVED lines=8> */
.L_x_1:


//--------------------- .nv.shared.reserved.0     --------------------------
	.section	.nv.shared.reserved.0,"aw",@nobits
	.weak		__nv_reservedSMEM_offset_0_alias
	.size		__nv_reservedSMEM_offset_0_alias, 0, 64
	.other		__nv_reservedSMEM_offset_0_alias,@"STO_CUDA_RESERVED_SHARED STV_DEFAULT"
__nv_reservedSMEM_offset_0_alias:
	.zero		0
	.zero		64


//--------------------- .nv.constant0._Z11init_kernelPfi --------------------------
	.section	.nv.constant0._Z11init_kernelPfi,"a",@progbits
	.sectionflags	@""
	.align	4
.nv.constant0._Z11init_kernelPfi:
	.zero		908


//--------------------- SYMBOLS --------------------------

	.type		.nv.reservedSmem.offset0,@object
	.size		.nv.reservedSmem.offset0,0x4
